//
// Generated by NVIDIA NVVM Compiler
//
// Compiler Build ID: CL-36424714
// Cuda compilation tools, release 13.0, V13.0.88
// Based on NVVM 20.0.0
//

.version 9.0
.target sm_100
.address_size 64

	// .globl	_Z13simple_kernelPiS_

.visible .entry _Z13simple_kernelPiS_(
	.param .u64 .ptr .align 1 _Z13simple_kernelPiS__param_0,
	.param .u64 .ptr .align 1 _Z13simple_kernelPiS__param_1
)
{
	.reg .b32 	%r<7>;
	.reg .b64 	%rd<8>;

	ld.param.u64 	%rd1, [_Z13simple_kernelPiS__param_0];
	ld.param.u64 	%rd2, [_Z13simple_kernelPiS__param_1];
	cvta.to.global.u64 	%rd3, %rd2;
	cvta.to.global.u64 	%rd4, %rd1;
	mov.u32 	%r1, %ctaid.x;
	mov.u32 	%r2, %ntid.x;
	mov.u32 	%r3, %tid.x;
	mad.lo.s32 	%r4, %r1, %r2, %r3;
	mul.wide.s32 	%rd5, %r4, 4;
	add.s64 	%rd6, %rd4, %rd5;
	ld.global.u32 	%r5, [%rd6];
	add.s32 	%r6, %r5, 2;
	add.s64 	%rd7, %rd3, %rd5;
	st.global.u32 	[%rd7], %r6;
	ret;

}
	// .globl	_Z13simple_kernelPiS_S_
.visible .entry _Z13simple_kernelPiS_S_(
	.param .u64 .ptr .align 1 _Z13simple_kernelPiS_S__param_0,
	.param .u64 .ptr .align 1 _Z13simple_kernelPiS_S__param_1,
	.param .u64 .ptr .align 1 _Z13simple_kernelPiS_S__param_2
)
{
	.reg .b32 	%r<9>;
	.reg .b64 	%rd<11>;

	ld.param.u64 	%rd1, [_Z13simple_kernelPiS_S__param_0];
	ld.param.u64 	%rd2, [_Z13simple_kernelPiS_S__param_1];
	ld.param.u64 	%rd3, [_Z13simple_kernelPiS_S__param_2];
	cvta.to.global.u64 	%rd4, %rd3;
	cvta.to.global.u64 	%rd5, %rd2;
	cvta.to.global.u64 	%rd6, %rd1;
	mov.u32 	%r1, %ctaid.x;
	mov.u32 	%r2, %ntid.x;
	mov.u32 	%r3, %tid.x;
	mad.lo.s32 	%r4, %r1, %r2, %r3;
	mul.wide.s32 	%rd7, %r4, 4;
	add.s64 	%rd8, %rd6, %rd7;
	ld.global.u32 	%r5, [%rd8];
	add.s32 	%r6, %r5, 2;
	add.s64 	%rd9, %rd5, %rd7;
	st.global.u32 	[%rd9], %r6;
	add.s64 	%rd10, %rd4, %rd7;
	ld.global.u32 	%r7, [%rd10];
	add.s32 	%r8, %r7, %r6;
	st.global.u32 	[%rd10], %r8;
	ret;

}
	// .globl	_Z14simple_kernel1PiS_
.visible .entry _Z14simple_kernel1PiS_(
	.param .u64 .ptr .align 1 _Z14simple_kernel1PiS__param_0,
	.param .u64 .ptr .align 1 _Z14simple_kernel1PiS__param_1
)
{
	.reg .b32 	%r<7>;
	.reg .b64 	%rd<8>;

	ld.param.u64 	%rd1, [_Z14simple_kernel1PiS__param_0];
	ld.param.u64 	%rd2, [_Z14simple_kernel1PiS__param_1];
	cvta.to.global.u64 	%rd3, %rd2;
	cvta.to.global.u64 	%rd4, %rd1;
	mov.u32 	%r1, %ctaid.x;
	mov.u32 	%r2, %ntid.x;
	mov.u32 	%r3, %tid.x;
	mad.lo.s32 	%r4, %r1, %r2, %r3;
	mul.wide.s32 	%rd5, %r4, 4;
	add.s64 	%rd6, %rd4, %rd5;
	ld.global.u32 	%r5, [%rd6];
	add.s32 	%r6, %r5, 2;
	add.s64 	%rd7, %rd3, %rd5;
	st.global.u32 	[%rd7], %r6;
	ret;

}
	// .globl	_Z14simple_kernel2PiS_
.visible .entry _Z14simple_kernel2PiS_(
	.param .u64 .ptr .align 1 _Z14simple_kernel2PiS__param_0,
	.param .u64 .ptr .align 1 _Z14simple_kernel2PiS__param_1
)
{
	.reg .b32 	%r<7>;
	.reg .b64 	%rd<8>;

	ld.param.u64 	%rd1, [_Z14simple_kernel2PiS__param_0];
	ld.param.u64 	%rd2, [_Z14simple_kernel2PiS__param_1];
	cvta.to.global.u64 	%rd3, %rd2;
	cvta.to.global.u64 	%rd4, %rd1;
	mov.u32 	%r1, %ctaid.x;
	mov.u32 	%r2, %ntid.x;
	mov.u32 	%r3, %tid.x;
	mad.lo.s32 	%r4, %r1, %r2, %r3;
	mul.wide.s32 	%rd5, %r4, 4;
	add.s64 	%rd6, %rd4, %rd5;
	ld.global.u32 	%r5, [%rd6];
	add.s32 	%r6, %r5, 2;
	add.s64 	%rd7, %rd3, %rd5;
	st.global.u32 	[%rd7], %r6;
	ret;

}
	// .globl	_Z15simple_kernel11PiS_
.visible .entry _Z15simple_kernel11PiS_(
	.param .u64 .ptr .align 1 _Z15simple_kernel11PiS__param_0,
	.param .u64 .ptr .align 1 _Z15simple_kernel11PiS__param_1
)
{
	.reg .b32 	%r<7>;
	.reg .b64 	%rd<8>;

	ld.param.u64 	%rd1, [_Z15simple_kernel11PiS__param_0];
	ld.param.u64 	%rd2, [_Z15simple_kernel11PiS__param_1];
	cvta.to.global.u64 	%rd3, %rd2;
	cvta.to.global.u64 	%rd4, %rd1;
	mov.u32 	%r1, %ctaid.x;
	mov.u32 	%r2, %ntid.x;
	mov.u32 	%r3, %tid.x;
	mad.lo.s32 	%r4, %r1, %r2, %r3;
	mul.wide.s32 	%rd5, %r4, 4;
	add.s64 	%rd6, %rd4, %rd5;
	ld.global.u32 	%r5, [%rd6];
	add.s32 	%r6, %r5, 2;
	add.s64 	%rd7, %rd3, %rd5;
	st.global.u32 	[%rd7], %r6;
	ret;

}


// ===== COMPILED SASS (sm_100) =====

	.target	sm_100

	.elftype	@"ET_EXEC"


//--------------------- .note.nv.tkinfo           --------------------------
	.section	.note.nv.tkinfo,"",@"SHT_NOTE"
	.sectionflags	@"SHF_NOTE_NV_TKINFO"
	.tkinfo
        /*0018*/ 	.word	0x00000002
        /*0030*/ 	.string	""
        /*0030*/ 	.string	"ptxas"
        /*0030*/ 	.string	"Cuda compilation tools, release 13.0, V13.0.88"
        /*0030*/ 	.string	"Build cuda_13.0.r13.0/compiler.36424714_0"
        /*0030*/ 	.string	"-arch sm_100 -m 64 "



//--------------------- .note.nv.cuinfo           --------------------------
	.section	.note.nv.cuinfo,"",@"SHT_NOTE"
	.sectionflags	@"SHF_NOTE_NV_CUINFO"
        /*0018*/ 	.short	0x0002
        /*001a*/ 	.short	0x0064
        /*001c*/ 	.short	0x0082
	.zero		2


//--------------------- .nv.info                  --------------------------
	.section	.nv.info,"",@"SHT_CUDA_INFO"
	.align	4


	//----- nvinfo : EIATTR_REGCOUNT
	.align		4
        /*0000*/ 	.byte	0x04, 0x2f
        /*0002*/ 	.short	(.L_1 - .L_0)
	.align		4
.L_0:
        /*0004*/ 	.word	index@(_Z13simple_kernelPiS_)
        /*0008*/ 	.word	0x0000000a


	//----- nvinfo : EIATTR_FRAME_SIZE
	.align		4
.L_1:
        /*000c*/ 	.byte	0x04, 0x11
        /*000e*/ 	.short	(.L_3 - .L_2)
	.align		4
.L_2:
        /*0010*/ 	.word	index@(_Z13simple_kernelPiS_)
        /*0014*/ 	.word	0x00000000


	//----- nvinfo : EIATTR_REGCOUNT
	.align		4
.L_3:
        /*0018*/ 	.byte	0x04, 0x2f
        /*001a*/ 	.short	(.L_5 - .L_4)
	.align		4
.L_4:
        /*001c*/ 	.word	index@(_Z13simple_kernelPiS_S_)
        /*0020*/ 	.word	0x0000000e


	//----- nvinfo : EIATTR_FRAME_SIZE
	.align		4
.L_5:
        /*0024*/ 	.byte	0x04, 0x11
        /*0026*/ 	.short	(.L_7 - .L_6)
	.align		4
.L_6:
        /*0028*/ 	.word	index@(_Z13simple_kernelPiS_S_)
        /*002c*/ 	.word	0x00000000


	//----- nvinfo : EIATTR_REGCOUNT
	.align		4
.L_7:
        /*0030*/ 	.byte	0x04, 0x2f
        /*0032*/ 	.short	(.L_9 - .L_8)
	.align		4
.L_8:
        /*0034*/ 	.word	index@(_Z14simple_kernel1PiS_)
        /*0038*/ 	.word	0x0000000a


	//----- nvinfo : EIATTR_FRAME_SIZE
	.align		4
.L_9:
        /*003c*/ 	.byte	0x04, 0x11
        /*003e*/ 	.short	(.L_11 - .L_10)
	.align		4
.L_10:
        /*0040*/ 	.word	index@(_Z14simple_kernel1PiS_)
        /*0044*/ 	.word	0x00000000


	//----- nvinfo : EIATTR_REGCOUNT
	.align		4
.L_11:
        /*0048*/ 	.byte	0x04, 0x2f
        /*004a*/ 	.short	(.L_13 - .L_12)
	.align		4
.L_12:
        /*004c*/ 	.word	index@(_Z14simple_kernel2PiS_)
        /*0050*/ 	.word	0x0000000a


	//----- nvinfo : EIATTR_FRAME_SIZE
	.align		4
.L_13:
        /*0054*/ 	.byte	0x04, 0x11
        /*0056*/ 	.short	(.L_15 - .L_14)
	.align		4
.L_14:
        /*0058*/ 	.word	index@(_Z14simple_kernel2PiS_)
        /*005c*/ 	.word	0x00000000


	//----- nvinfo : EIATTR_REGCOUNT
	.align		4
.L_15:
        /*0060*/ 	.byte	0x04, 0x2f
        /*0062*/ 	.short	(.L_17 - .L_16)
	.align		4
.L_16:
        /*0064*/ 	.word	index@(_Z15simple_kernel11PiS_)
        /*0068*/ 	.word	0x0000000a


	//----- nvinfo : EIATTR_FRAME_SIZE
	.align		4
.L_17:
        /*006c*/ 	.byte	0x04, 0x11
        /*006e*/ 	.short	(.L_19 - .L_18)
	.align		4
.L_18:
        /*0070*/ 	.word	index@(_Z15simple_kernel11PiS_)
        /*0074*/ 	.word	0x00000000


	//----- nvinfo : EIATTR_MIN_STACK_SIZE
	.align		4
.L_19:
        /*0078*/ 	.byte	0x04, 0x12
        /*007a*/ 	.short	(.L_21 - .L_20)
	.align		4
.L_20:
        /*007c*/ 	.word	index@(_Z15simple_kernel11PiS_)
        /*0080*/ 	.word	0x00000000


	//----- nvinfo : EIATTR_MIN_STACK_SIZE
	.align		4
.L_21:
        /*0084*/ 	.byte	0x04, 0x12
        /*0086*/ 	.short	(.L_23 - .L_22)
	.align		4
.L_22:
        /*0088*/ 	.word	index@(_Z14simple_kernel2PiS_)
        /*008c*/ 	.word	0x00000000


	//----- nvinfo : EIATTR_MIN_STACK_SIZE
	.align		4
.L_23:
        /*0090*/ 	.byte	0x04, 0x12
        /*0092*/ 	.short	(.L_25 - .L_24)
	.align		4
.L_24:
        /*0094*/ 	.word	index@(_Z14simple_kernel1PiS_)
        /*0098*/ 	.word	0x00000000


	//----- nvinfo : EIATTR_MIN_STACK_SIZE
	.align		4
.L_25:
        /*009c*/ 	.byte	0x04, 0x12
        /*009e*/ 	.short	(.L_27 - .L_26)
	.align		4
.L_26:
        /*00a0*/ 	.word	index@(_Z13simple_kernelPiS_S_)
        /*00a4*/ 	.word	0x00000000


	//----- nvinfo : EIATTR_MIN_STACK_SIZE
	.align		4
.L_27:
        /*00a8*/ 	.byte	0x04, 0x12
        /*00aa*/ 	.short	(.L_29 - .L_28)
	.align		4
.L_28:
        /*00ac*/ 	.word	index@(_Z13simple_kernelPiS_)
        /*00b0*/ 	.word	0x00000000
.L_29:


//--------------------- .nv.compat                --------------------------
	.section	.nv.compat,"",@"SHT_CUDA_COMPAT_INFO"
	.align	4
        /*0000*/ 	.byte	0x02, 0x09, 0x00, 0x00, 0x02, 0x02, 0x01, 0x00, 0x02, 0x05, 0x05, 0x00, 0x03, 0x07, 0x01, 0x01
        /*0010*/ 	.byte	0x02, 0x03, 0x00, 0x00, 0x02, 0x06, 0x01, 0x00, 0x04, 0x0b, 0x08, 0x00, 0x09, 0x00, 0x00, 0x00
        /*0020*/ 	.byte	0x00, 0x00, 0x00, 0x00


//--------------------- .nv.info._Z15simple_kernel11PiS_ --------------------------
	.section	.nv.info._Z15simple_kernel11PiS_,"",@"SHT_CUDA_INFO"
	.sectionflags	@""
	.align	4


	//----- nvinfo : EIATTR_CUDA_API_VERSION
	.align		4
        /*0000*/ 	.byte	0x04, 0x37
        /*0002*/ 	.short	(.L_31 - .L_30)
.L_30:
        /*0004*/ 	.word	0x00000082


	//----- nvinfo : EIATTR_KPARAM_INFO
	.align		4
.L_31:
        /*0008*/ 	.byte	0x04, 0x17
        /*000a*/ 	.short	(.L_33 - .L_32)
.L_32:
        /*000c*/ 	.word	0x00000000
        /*0010*/ 	.short	0x0001
        /*0012*/ 	.short	0x0008
        /*0014*/ 	.byte	0x00, 0xf5, 0x21, 0x00


	//----- nvinfo : EIATTR_KPARAM_INFO
	.align		4
.L_33:
        /*0018*/ 	.byte	0x04, 0x17
        /*001a*/ 	.short	(.L_35 - .L_34)
.L_34:
        /*001c*/ 	.word	0x00000000
        /*0020*/ 	.short	0x0000
        /*0022*/ 	.short	0x0000
        /*0024*/ 	.byte	0x00, 0xf5, 0x21, 0x00


	//----- nvinfo : EIATTR_SPARSE_MMA_MASK
	.align		4
.L_35:
        /*0028*/ 	.byte	0x03, 0x50
        /*002a*/ 	.short	0x0000


	//----- nvinfo : EIATTR_MAXREG_COUNT
	.align		4
        /*002c*/ 	.byte	0x03, 0x1b
        /*002e*/ 	.short	0x00ff


	//----- nvinfo : EIATTR_MERCURY_ISA_VERSION
	.align		4
        /*0030*/ 	.byte	0x03, 0x5f
        /*0032*/ 	.short	0x0101


	//----- nvinfo : EIATTR_VRC_CTA_INIT_COUNT
	.align		4
        /*0034*/ 	.byte	0x02, 0x4a
	.zero		1
	.zero		1


	//----- nvinfo : EIATTR_EXIT_INSTR_OFFSETS
	.align		4
        /*0038*/ 	.byte	0x04, 0x1c
        /*003a*/ 	.short	(.L_37 - .L_36)


	//   ....[0]....
.L_36:
        /*003c*/ 	.word	0x000000d0


	//----- nvinfo : EIATTR_CBANK_PARAM_SIZE
	.align		4
.L_37:
        /*0040*/ 	.byte	0x03, 0x19
        /*0042*/ 	.short	0x0010


	//----- nvinfo : EIATTR_PARAM_CBANK
	.align		4
        /*0044*/ 	.byte	0x04, 0x0a
        /*0046*/ 	.short	(.L_39 - .L_38)
	.align		4
.L_38:
        /*0048*/ 	.word	index@(.nv.constant0._Z15simple_kernel11PiS_)
        /*004c*/ 	.short	0x0380
        /*004e*/ 	.short	0x0010


	//----- nvinfo : EIATTR_SW_WAR
	.align		4
.L_39:
        /*0050*/ 	.byte	0x04, 0x36
        /*0052*/ 	.short	(.L_41 - .L_40)
.L_40:
        /*0054*/ 	.word	0x00000008
.L_41:


//--------------------- .nv.info._Z14simple_kernel2PiS_ --------------------------
	.section	.nv.info._Z14simple_kernel2PiS_,"",@"SHT_CUDA_INFO"
	.sectionflags	@""
	.align	4


	//----- nvinfo : EIATTR_CUDA_API_VERSION
	.align		4
        /*0000*/ 	.byte	0x04, 0x37
        /*0002*/ 	.short	(.L_43 - .L_42)
.L_42:
        /*0004*/ 	.word	0x00000082


	//----- nvinfo : EIATTR_KPARAM_INFO
	.align		4
.L_43:
        /*0008*/ 	.byte	0x04, 0x17
        /*000a*/ 	.short	(.L_45 - .L_44)
.L_44:
        /*000c*/ 	.word	0x00000000
        /*0010*/ 	.short	0x0001
        /*0012*/ 	.short	0x0008
        /*0014*/ 	.byte	0x00, 0xf5, 0x21, 0x00


	//----- nvinfo : EIATTR_KPARAM_INFO
	.align		4
.L_45:
        /*0018*/ 	.byte	0x04, 0x17
        /*001a*/ 	.short	(.L_47 - .L_46)
.L_46:
        /*001c*/ 	.word	0x00000000
        /*0020*/ 	.short	0x0000
        /*0022*/ 	.short	0x0000
        /*0024*/ 	.byte	0x00, 0xf5, 0x21, 0x00


	//----- nvinfo : EIATTR_SPARSE_MMA_MASK
	.align		4
.L_47:
        /*0028*/ 	.byte	0x03, 0x50
        /*002a*/ 	.short	0x0000


	//----- nvinfo : EIATTR_MAXREG_COUNT
	.align		4
        /*002c*/ 	.byte	0x03, 0x1b
        /*002e*/ 	.short	0x00ff


	//----- nvinfo : EIATTR_MERCURY_ISA_VERSION
	.align		4
        /*0030*/ 	.byte	0x03, 0x5f
        /*0032*/ 	.short	0x0101


	//----- nvinfo : EIATTR_VRC_CTA_INIT_COUNT
	.align		4
        /*0034*/ 	.byte	0x02, 0x4a
	.zero		1
	.zero		1


	//----- nvinfo : EIATTR_EXIT_INSTR_OFFSETS
	.align		4
        /*0038*/ 	.byte	0x04, 0x1c
        /*003a*/ 	.short	(.L_49 - .L_48)


	//   ....[0]....
.L_48:
        /*003c*/ 	.word	0x000000d0


	//----- nvinfo : EIATTR_CBANK_PARAM_SIZE
	.align		4
.L_49:
        /*0040*/ 	.byte	0x03, 0x19
        /*0042*/ 	.short	0x0010


	//----- nvinfo : EIATTR_PARAM_CBANK
	.align		4
        /*0044*/ 	.byte	0x04, 0x0a
        /*0046*/ 	.short	(.L_51 - .L_50)
	.align		4
.L_50:
        /*0048*/ 	.word	index@(.nv.constant0._Z14simple_kernel2PiS_)
        /*004c*/ 	.short	0x0380
        /*004e*/ 	.short	0x0010


	//----- nvinfo : EIATTR_SW_WAR
	.align		4
.L_51:
        /*0050*/ 	.byte	0x04, 0x36
        /*0052*/ 	.short	(.L_53 - .L_52)
.L_52:
        /*0054*/ 	.word	0x00000008
.L_53:


//--------------------- .nv.info._Z14simple_kernel1PiS_ --------------------------
	.section	.nv.info._Z14simple_kernel1PiS_,"",@"SHT_CUDA_INFO"
	.sectionflags	@""
	.align	4


	//----- nvinfo : EIATTR_CUDA_API_VERSION
	.align		4
        /*0000*/ 	.byte	0x04, 0x37
        /*0002*/ 	.short	(.L_55 - .L_54)
.L_54:
        /*0004*/ 	.word	0x00000082


	//----- nvinfo : EIATTR_KPARAM_INFO
	.align		4
.L_55:
        /*0008*/ 	.byte	0x04, 0x17
        /*000a*/ 	.short	(.L_57 - .L_56)
.L_56:
        /*000c*/ 	.word	0x00000000
        /*0010*/ 	.short	0x0001
        /*0012*/ 	.short	0x0008
        /*0014*/ 	.byte	0x00, 0xf5, 0x21, 0x00


	//----- nvinfo : EIATTR_KPARAM_INFO
	.align		4
.L_57:
        /*0018*/ 	.byte	0x04, 0x17
        /*001a*/ 	.short	(.L_59 - .L_58)
.L_58:
        /*001c*/ 	.word	0x00000000
        /*0020*/ 	.short	0x0000
        /*0022*/ 	.short	0x0000
        /*0024*/ 	.byte	0x00, 0xf5, 0x21, 0x00


	//----- nvinfo : EIATTR_SPARSE_MMA_MASK
	.align		4
.L_59:
        /*0028*/ 	.byte	0x03, 0x50
        /*002a*/ 	.short	0x0000


	//----- nvinfo : EIATTR_MAXREG_COUNT
	.align		4
        /*002c*/ 	.byte	0x03, 0x1b
        /*002e*/ 	.short	0x00ff


	//----- nvinfo : EIATTR_MERCURY_ISA_VERSION
	.align		4
        /*0030*/ 	.byte	0x03, 0x5f
        /*0032*/ 	.short	0x0101


	//----- nvinfo : EIATTR_VRC_CTA_INIT_COUNT
	.align		4
        /*0034*/ 	.byte	0x02, 0x4a
	.zero		1
	.zero		1


	//----- nvinfo : EIATTR_EXIT_INSTR_OFFSETS
	.align		4
        /*0038*/ 	.byte	0x04, 0x1c
        /*003a*/ 	.short	(.L_61 - .L_60)


	//   ....[0]....
.L_60:
        /*003c*/ 	.word	0x000000d0


	//----- nvinfo : EIATTR_CBANK_PARAM_SIZE
	.align		4
.L_61:
        /*0040*/ 	.byte	0x03, 0x19
        /*0042*/ 	.short	0x0010


	//----- nvinfo : EIATTR_PARAM_CBANK
	.align		4
        /*0044*/ 	.byte	0x04, 0x0a
        /*0046*/ 	.short	(.L_63 - .L_62)
	.align		4
.L_62:
        /*0048*/ 	.word	index@(.nv.constant0._Z14simple_kernel1PiS_)
        /*004c*/ 	.short	0x0380
        /*004e*/ 	.short	0x0010


	//----- nvinfo : EIATTR_SW_WAR
	.align		4
.L_63:
        /*0050*/ 	.byte	0x04, 0x36
        /*0052*/ 	.short	(.L_65 - .L_64)
.L_64:
        /*0054*/ 	.word	0x00000008
.L_65:


//--------------------- .nv.info._Z13simple_kernelPiS_S_ --------------------------
	.section	.nv.info._Z13simple_kernelPiS_S_,"",@"SHT_CUDA_INFO"
	.sectionflags	@""
	.align	4


	//----- nvinfo : EIATTR_CUDA_API_VERSION
	.align		4
        /*0000*/ 	.byte	0x04, 0x37
        /*0002*/ 	.short	(.L_67 - .L_66)
.L_66:
        /*0004*/ 	.word	0x00000082


	//----- nvinfo : EIATTR_KPARAM_INFO
	.align		4
.L_67:
        /*0008*/ 	.byte	0x04, 0x17
        /*000a*/ 	.short	(.L_69 - .L_68)
.L_68:
        /*000c*/ 	.word	0x00000000
        /*0010*/ 	.short	0x0002
        /*0012*/ 	.short	0x0010
        /*0014*/ 	.byte	0x00, 0xf5, 0x21, 0x00


	//----- nvinfo : EIATTR_KPARAM_INFO
	.align		4
.L_69:
        /*0018*/ 	.byte	0x04, 0x17
        /*001a*/ 	.short	(.L_71 - .L_70)
.L_70:
        /*001c*/ 	.word	0x00000000
        /*0020*/ 	.short	0x0001
        /*0022*/ 	.short	0x0008
        /*0024*/ 	.byte	0x00, 0xf5, 0x21, 0x00


	//----- nvinfo : EIATTR_KPARAM_INFO
	.align		4
.L_71:
        /*0028*/ 	.byte	0x04, 0x17
        /*002a*/ 	.short	(.L_73 - .L_72)
.L_72:
        /*002c*/ 	.word	0x00000000
        /*0030*/ 	.short	0x0000
        /*0032*/ 	.short	0x0000
        /*0034*/ 	.byte	0x00, 0xf5, 0x21, 0x00


	//----- nvinfo : EIATTR_SPARSE_MMA_MASK
	.align		4
.L_73:
        /*0038*/ 	.byte	0x03, 0x50
        /*003a*/ 	.short	0x0000


	//----- nvinfo : EIATTR_MAXREG_COUNT
	.align		4
        /*003c*/ 	.byte	0x03, 0x1b
        /*003e*/ 	.short	0x00ff


	//----- nvinfo : EIATTR_MERCURY_ISA_VERSION
	.align		4
        /*0040*/ 	.byte	0x03, 0x5f
        /*0042*/ 	.short	0x0101


	//----- nvinfo : EIATTR_VRC_CTA_INIT_COUNT
	.align		4
        /*0044*/ 	.byte	0x02, 0x4a
	.zero		1
	.zero		1


	//----- nvinfo : EIATTR_EXIT_INSTR_OFFSETS
	.align		4
        /*0048*/ 	.byte	0x04, 0x1c
        /*004a*/ 	.short	(.L_75 - .L_74)


	//   ....[0]....
.L_74:
        /*004c*/ 	.word	0x00000120


	//----- nvinfo : EIATTR_CBANK_PARAM_SIZE
	.align		4
.L_75:
        /*0050*/ 	.byte	0x03, 0x19
        /*0052*/ 	.short	0x0018


	//----- nvinfo : EIATTR_PARAM_CBANK
	.align		4
        /*0054*/ 	.byte	0x04, 0x0a
        /*0056*/ 	.short	(.L_77 - .L_76)
	.align		4
.L_76:
        /*0058*/ 	.word	index@(.nv.constant0._Z13simple_kernelPiS_S_)
        /*005c*/ 	.short	0x0380
        /*005e*/ 	.short	0x0018


	//----- nvinfo : EIATTR_SW_WAR
	.align		4
.L_77:
        /*0060*/ 	.byte	0x04, 0x36
        /*0062*/ 	.short	(.L_79 - .L_78)
.L_78:
        /*0064*/ 	.word	0x00000008
.L_79:


//--------------------- .nv.info._Z13simple_kernelPiS_ --------------------------
	.section	.nv.info._Z13simple_kernelPiS_,"",@"SHT_CUDA_INFO"
	.sectionflags	@""
	.align	4


	//----- nvinfo : EIATTR_CUDA_API_VERSION
	.align		4
        /*0000*/ 	.byte	0x04, 0x37
        /*0002*/ 	.short	(.L_81 - .L_80)
.L_80:
        /*0004*/ 	.word	0x00000082


	//----- nvinfo : EIATTR_KPARAM_INFO
	.align		4
.L_81:
        /*0008*/ 	.byte	0x04, 0x17
        /*000a*/ 	.short	(.L_83 - .L_82)
.L_82:
        /*000c*/ 	.word	0x00000000
        /*0010*/ 	.short	0x0001
        /*0012*/ 	.short	0x0008
        /*0014*/ 	.byte	0x00, 0xf5, 0x21, 0x00


	//----- nvinfo : EIATTR_KPARAM_INFO
	.align		4
.L_83:
        /*0018*/ 	.byte	0x04, 0x17
        /*001a*/ 	.short	(.L_85 - .L_84)
.L_84:
        /*001c*/ 	.word	0x00000000
        /*0020*/ 	.short	0x0000
        /*0022*/ 	.short	0x0000
        /*0024*/ 	.byte	0x00, 0xf5, 0x21, 0x00


	//----- nvinfo : EIATTR_SPARSE_MMA_MASK
	.align		4
.L_85:
        /*0028*/ 	.byte	0x03, 0x50
        /*002a*/ 	.short	0x0000


	//----- nvinfo : EIATTR_MAXREG_COUNT
	.align		4
        /*002c*/ 	.byte	0x03, 0x1b
        /*002e*/ 	.short	0x00ff


	//----- nvinfo : EIATTR_MERCURY_ISA_VERSION
	.align		4
        /*0030*/ 	.byte	0x03, 0x5f
        /*0032*/ 	.short	0x0101


	//----- nvinfo : EIATTR_VRC_CTA_INIT_COUNT
	.align		4
        /*0034*/ 	.byte	0x02, 0x4a
	.zero		1
	.zero		1


	//----- nvinfo : EIATTR_EXIT_INSTR_OFFSETS
	.align		4
        /*0038*/ 	.byte	0x04, 0x1c
        /*003a*/ 	.short	(.L_87 - .L_86)


	//   ....[0]....
.L_86:
        /*003c*/ 	.word	0x000000d0


	//----- nvinfo : EIATTR_CBANK_PARAM_SIZE
	.align		4
.L_87:
        /*0040*/ 	.byte	0x03, 0x19
        /*0042*/ 	.short	0x0010


	//----- nvinfo : EIATTR_PARAM_CBANK
	.align		4
        /*0044*/ 	.byte	0x04, 0x0a
        /*0046*/ 	.short	(.L_89 - .L_88)
	.align		4
.L_88:
        /*0048*/ 	.word	index@(.nv.constant0._Z13simple_kernelPiS_)
        /*004c*/ 	.short	0x0380
        /*004e*/ 	.short	0x0010


	//----- nvinfo : EIATTR_SW_WAR
	.align		4
.L_89:
        /*0050*/ 	.byte	0x04, 0x36
        /*0052*/ 	.short	(.L_91 - .L_90)
.L_90:
        /*0054*/ 	.word	0x00000008
.L_91:


//--------------------- .nv.callgraph             --------------------------
	.section	.nv.callgraph,"",@"SHT_CUDA_CALLGRAPH"
	.align	4
	.sectionentsize	8
	.align		4
        /*0000*/ 	.word	0x00000000
	.align		4
        /*0004*/ 	.word	0xffffffff
	.align		4
        /*0008*/ 	.word	0x00000000
	.align		4
        /*000c*/ 	.word	0xfffffffe
	.align		4
        /*0010*/ 	.word	0x00000000
	.align		4
        /*0014*/ 	.word	0xfffffffd
	.align		4
        /*0018*/ 	.word	0x00000000
	.align		4
        /*001c*/ 	.word	0xfffffffc


//--------------------- .text._Z15simple_kernel11PiS_ --------------------------
	.section	.text._Z15simple_kernel11PiS_,"ax",@progbits
	.align	128
        .global         _Z15simple_kernel11PiS_
        .type           _Z15simple_kernel11PiS_,@function
        .size           _Z15simple_kernel11PiS_,(.L_x_5 - _Z15simple_kernel11PiS_)
        .other          _Z15simple_kernel11PiS_,@"STO_CUDA_ENTRY STV_DEFAULT"
_Z15simple_kernel11PiS_:
.text._Z15simple_kernel11PiS_:
[----:B------:R-:W-:Y:S01]  /*0000*/  LDC R1, c[0x0][0x37c] ;  /* 0x0000df00ff017b82 */ /* 0x000fe20000000800 */
[----:B------:R-:W0:Y:S07]  /*0010*/  S2R R0, SR_TID.X ;  /* 0x0000000000007919 */ /* 0x000e2e0000002100 */
[----:B------:R-:W0:Y:S01]  /*0020*/  S2UR UR6, SR_CTAID.X ;  /* 0x00000000000679c3 */ /* 0x000e220000002500 */
[----:B------:R-:W1:Y:S07]  /*0030*/  LDCU.64 UR4, c[0x0][0x358] ;  /* 0x00006b00ff0477ac */ /* 0x000e6e0008000a00 */
[----:B------:R-:W0:Y:S08]  /*0040*/  LDC R7, c[0x0][0x360] ;  /* 0x0000d800ff077b82 */ /* 0x000e300000000800 */
[----:B------:R-:W2:Y:S08]  /*0050*/  LDC.64 R2, c[0x0][0x380] ;  /* 0x0000e000ff027b82 */ /* 0x000eb00000000a00 */
[----:B------:R-:W3:Y:S01]  /*0060*/  LDC.64 R4, c[0x0][0x388] ;  /* 0x0000e200ff047b82 */ /* 0x000ee20000000a00 */
[----:B0-----:R-:W-:-:S04]  /*0070*/  IMAD R7, R7, UR6, R0 ;  /* 0x0000000607077c24 */ /* 0x001fc8000f8e0200 */
[----:B--2---:R-:W-:-:S06]  /*0080*/  IMAD.WIDE R2, R7, 0x4, R2 ;  /* 0x0000000407027825 */ /* 0x004fcc00078e0202 */
[----:B-1----:R-:W2:Y:S01]  /*0090*/  LDG.E R2, desc[UR4][R2.64] ;  /* 0x0000000402027981 */ /* 0x002ea2000c1e1900 */
[----:B---3--:R-:W-:Y:S01]  /*00a0*/  IMAD.WIDE R4, R7, 0x4, R4 ;  /* 0x0000000407047825 */ /* 0x008fe200078e0204 */
[----:B--2---:R-:W-:-:S05]  /*00b0*/  IADD3 R7, PT, PT, R2, 0x2, RZ ;  /* 0x0000000202077810 */ /* 0x004fca0007ffe0ff */
[----:B------:R-:W-:Y:S01]  /*00c0*/  STG.E desc[UR4][R4.64], R7 ;  /* 0x0000000704007986 */ /* 0x000fe2000c101904 */
[----:B------:R-:W-:Y:S05]  /*00d0*/  EXIT ;  /* 0x000000000000794d */ /* 0x000fea0003800000 */
.L_x_0:
[----:B------:R-:W-:-:S00]  /*00e0*/  BRA `(.L_x_0) ;  /* 0xfffffffc00fc7947 */ /* 0x000fc0000383ffff */
[----:B------:R-:W-:-:S00]  /*00f0*/  NOP ;  /* 0x0000000000007918 */ /* 0x000fc00000000000 */
        /* <DEDUP_REMOVED lines=8> */
.L_x_5:


//--------------------- .text._Z14simple_kernel2PiS_ --------------------------
	.section	.text._Z14simple_kernel2PiS_,"ax",@progbits
	.align	128
        .global         _Z14simple_kernel2PiS_
        .type           _Z14simple_kernel2PiS_,@function
        .size           _Z14simple_kernel2PiS_,(.L_x_6 - _Z14simple_kernel2PiS_)
        .other          _Z14simple_kernel2PiS_,@"STO_CUDA_ENTRY STV_DEFAULT"
_Z14simple_kernel2PiS_:
.text._Z14simple_kernel2PiS_:
        /* <DEDUP_REMOVED lines=14> */
.L_x_1:
        /* <DEDUP_REMOVED lines=10> */
.L_x_6:


//--------------------- .text._Z14simple_kernel1PiS_ --------------------------
	.section	.text._Z14simple_kernel1PiS_,"ax",@progbits
	.align	128
        .global         _Z14simple_kernel1PiS_
        .type           _Z14simple_kernel1PiS_,@function
        .size           _Z14simple_kernel1PiS_,(.L_x_7 - _Z14simple_kernel1PiS_)
        .other          _Z14simple_kernel1PiS_,@"STO_CUDA_ENTRY STV_DEFAULT"
_Z14simple_kernel1PiS_:
.text._Z14simple_kernel1PiS_:
        /* <DEDUP_REMOVED lines=14> */
.L_x_2:
        /* <DEDUP_REMOVED lines=10> */
.L_x_7:


//--------------------- .text._Z13simple_kernelPiS_S_ --------------------------
	.section	.text._Z13simple_kernelPiS_S_,"ax",@progbits
	.align	128
        .global         _Z13simple_kernelPiS_S_
        .type           _Z13simple_kernelPiS_S_,@function
        .size           _Z13simple_kernelPiS_S_,(.L_x_8 - _Z13simple_kernelPiS_S_)
        .other          _Z13simple_kernelPiS_S_,@"STO_CUDA_ENTRY STV_DEFAULT"
_Z13simple_kernelPiS_S_:
.text._Z13simple_kernelPiS_S_:
[----:B------:R-:W-:Y:S01]  /*0000*/  LDC R1, c[0x0][0x37c] ;  /* 0x0000df00ff017b82 */ /* 0x000fe20000000800 */
[----:B------:R-:W0:Y:S07]  /*0010*/  S2R R0, SR_TID.X ;  /* 0x0000000000007919 */ /* 0x000e2e0000002100 */
[----:B------:R-:W0:Y:S01]  /*0020*/  S2UR UR6, SR_CTAID.X ;  /* 0x00000000000679c3 */ /* 0x000e220000002500 */
[----:B------:R-:W1:Y:S07]  /*0030*/  LDCU.64 UR4, c[0x0][0x358] ;  /* 0x00006b00ff0477ac */ /* 0x000e6e0008000a00 */
[----:B------:R-:W0:Y:S08]  /*0040*/  LDC R9, c[0x0][0x360] ;  /* 0x0000d800ff097b82 */ /* 0x000e300000000800 */
[----:B------:R-:W2:Y:S08]  /*0050*/  LDC.64 R2, c[0x0][0x380] ;  /* 0x0000e000ff027b82 */ /* 0x000eb00000000a00 */
[----:B------:R-:W3:Y:S01]  /*0060*/  LDC.64 R4, c[0x0][0x388] ;  /* 0x0000e200ff047b82 */ /* 0x000ee20000000a00 */
[----:B0-----:R-:W-:-:S07]  /*0070*/  IMAD R9, R9, UR6, R0 ;  /* 0x0000000609097c24 */ /* 0x001fce000f8e0200 */
[----:B------:R-:W0:Y:S01]  /*0080*/  LDC.64 R6, c[0x0][0x390] ;  /* 0x0000e400ff067b82 */ /* 0x000e220000000a00 */
[----:B--2---:R-:W-:-:S06]  /*0090*/  IMAD.WIDE R2, R9, 0x4, R2 ;  /* 0x0000000409027825 */ /* 0x004fcc00078e0202 */
[----:B-1----:R-:W2:Y:S01]  /*00a0*/  LDG.E R2, desc[UR4][R2.64] ;  /* 0x0000000402027981 */ /* 0x002ea2000c1e1900 */
[----:B---3--:R-:W-:-:S04]  /*00b0*/  IMAD.WIDE R4, R9, 0x4, R4 ;  /* 0x0000000409047825 */ /* 0x008fc800078e0204 */
[----:B0-----:R-:W-:Y:S01]  /*00c0*/  IMAD.WIDE R6, R9, 0x4, R6 ;  /* 0x0000000409067825 */ /* 0x001fe200078e0206 */
[----:B--2---:R-:W-:-:S05]  /*00d0*/  IADD3 R11, PT, PT, R2, 0x2, RZ ;  /* 0x00000002020b7810 */ /* 0x004fca0007ffe0ff */
[----:B------:R-:W-:Y:S04]  /*00e0*/  STG.E desc[UR4][R4.64], R11 ;  /* 0x0000000b04007986 */ /* 0x000fe8000c101904 */
[----:B------:R-:W2:Y:S02]  /*00f0*/  LDG.E R0, desc[UR4][R6.64] ;  /* 0x0000000406007981 */ /* 0x000ea4000c1e1900 */
[----:B--2---:R-:W-:-:S05]  /*0100*/  IADD3 R9, PT, PT, R11, R0, RZ ;  /* 0x000000000b097210 */ /* 0x004fca0007ffe0ff */
[----:B------:R-:W-:Y:S01]  /*0110*/  STG.E desc[UR4][R6.64], R9 ;  /* 0x0000000906007986 */ /* 0x000fe2000c101904 */
[----:B------:R-:W-:Y:S05]  /*0120*/  EXIT ;  /* 0x000000000000794d */ /* 0x000fea0003800000 */
.L_x_3:
        /* <DEDUP_REMOVED lines=13> */
.L_x_8:


//--------------------- .text._Z13simple_kernelPiS_ --------------------------
	.section	.text._Z13simple_kernelPiS_,"ax",@progbits
	.align	128
        .global         _Z13simple_kernelPiS_
        .type           _Z13simple_kernelPiS_,@function
        .size           _Z13simple_kernelPiS_,(.L_x_9 - _Z13simple_kernelPiS_)
        .other          _Z13simple_kernelPiS_,@"STO_CUDA_ENTRY STV_DEFAULT"
_Z13simple_kernelPiS_:
.text._Z13simple_kernelPiS_:
        /* <DEDUP_REMOVED lines=14> */
.L_x_4:
        /* <DEDUP_REMOVED lines=10> */
.L_x_9:


//--------------------- .nv.shared.reserved.0     --------------------------
	.section	.nv.shared.reserved.0,"aw",@nobits
	.weak		__nv_reservedSMEM_offset_0_alias
	.size		__nv_reservedSMEM_offset_0_alias, 0, 64
	.other		__nv_reservedSMEM_offset_0_alias,@"STO_CUDA_RESERVED_SHARED STV_DEFAULT"
__nv_reservedSMEM_offset_0_alias:
	.zero		0
	.zero		64


//--------------------- .nv.constant0._Z15simple_kernel11PiS_ --------------------------
	.section	.nv.constant0._Z15simple_kernel11PiS_,"a",@progbits
	.sectionflags	@""
	.align	4
.nv.constant0._Z15simple_kernel11PiS_:
	.zero		912


//--------------------- .nv.constant0._Z14simple_kernel2PiS_ --------------------------
	.section	.nv.constant0._Z14simple_kernel2PiS_,"a",@progbits
	.sectionflags	@""
	.align	4
.nv.constant0._Z14simple_kernel2PiS_:
	.zero		912


//--------------------- .nv.constant0._Z14simple_kernel1PiS_ --------------------------
	.section	.nv.constant0._Z14simple_kernel1PiS_,"a",@progbits
	.sectionflags	@""
	.align	4
.nv.constant0._Z14simple_kernel1PiS_:
	.zero		912


//--------------------- .nv.constant0._Z13simple_kernelPiS_S_ --------------------------
	.section	.nv.constant0._Z13simple_kernelPiS_S_,"a",@progbits
	.sectionflags	@""
	.align	4
.nv.constant0._Z13simple_kernelPiS_S_:
	.zero		920


//--------------------- .nv.constant0._Z13simple_kernelPiS_ --------------------------
	.section	.nv.constant0._Z13simple_kernelPiS_,"a",@progbits
	.sectionflags	@""
	.align	4
.nv.constant0._Z13simple_kernelPiS_:
	.zero		912


//--------------------- SYMBOLS --------------------------

	.type		.nv.reservedSmem.offset0,@object
	.size		.nv.reservedSmem.offset0,0x4
